	.headerflags	@"EF_CUDA_TEXMODE_UNIFIED EF_CUDA_64BIT_ADDRESS EF_CUDA_ACCELERATORS EF_CUDA_SM90 EF_CUDA_VIRTUAL_SM(EF_CUDA_SM90)"
	.elftype	@"ET_EXEC"


//--------------------- .nv.info                  --------------------------
	.section	.nv.info,"",@"SHT_CUDA_INFO"
	.align	4


	//----- nvinfo : EIATTR_REGCOUNT
	.align		4
        /*0000*/ 	.byte	0x04, 0x2f
        /*0002*/ 	.short	(.L_3 - .L_2)
	.align		4
.L_2:
        /*0004*/ 	.word	index@(triton_poi_fused__native_batch_norm_legit_no_training_convolution_relu_5)
        /*0008*/ 	.word	0x00000016


	//----- nvinfo : EIATTR_MIN_STACK_SIZE
	.align		4
.L_3:
        /*000c*/ 	.byte	0x04, 0x12
        /*000e*/ 	.short	(.L_5 - .L_4)
	.align		4
.L_4:
        /*0010*/ 	.word	index@(triton_poi_fused__native_batch_norm_legit_no_training_convolution_relu_5)
        /*0014*/ 	.word	0x00000000


	//----- nvinfo : EIATTR_FRAME_SIZE
	.align		4
.L_5:
        /*0018*/ 	.byte	0x04, 0x11
        /*001a*/ 	.short	(.L_7 - .L_6)
	.align		4
.L_6:
        /*001c*/ 	.word	index@(triton_poi_fused__native_batch_norm_legit_no_training_convolution_relu_5)
        /*0020*/ 	.word	0x00000000


	//----- nvinfo : EIATTR_MIN_STACK_SIZE
	.align		4
.L_7:
        /*0024*/ 	.byte	0x04, 0x12
        /*0026*/ 	.short	(.L_9 - .L_8)
	.align		4
.L_8:
        /*0028*/ 	.word	index@(triton_poi_fused__native_batch_norm_legit_no_training_convolution_relu_5)
        /*002c*/ 	.word	0x00000000
.L_9:


//--------------------- .nv.info.triton_poi_fused__native_batch_norm_legit_no_training_convolution_relu_5 --------------------------
	.section	.nv.info.triton_poi_fused__native_batch_norm_legit_no_training_convolution_relu_5,"",@"SHT_CUDA_INFO"
	.sectionflags	@""
	.align	4


	//----- nvinfo : EIATTR_CUDA_API_VERSION
	.align		4
        /*0000*/ 	.byte	0x04, 0x37
        /*0002*/ 	.short	(.L_11 - .L_10)
.L_10:
        /*0004*/ 	.word	0x0000007c


	//----- nvinfo : EIATTR_KPARAM_INFO
	.align		4
.L_11:
        /*0008*/ 	.byte	0x04, 0x17
        /*000a*/ 	.short	(.L_13 - .L_12)
.L_12:
        /*000c*/ 	.word	0x00000000
        /*0010*/ 	.short	0x0007
        /*0012*/ 	.short	0x0038
        /*0014*/ 	.byte	0x00, 0xf0, 0x11, 0x00


	//----- nvinfo : EIATTR_KPARAM_INFO
	.align		4
.L_13:
        /*0018*/ 	.byte	0x04, 0x17
        /*001a*/ 	.short	(.L_15 - .L_14)
.L_14:
        /*001c*/ 	.word	0x00000000
        /*0020*/ 	.short	0x0006
        /*0022*/ 	.short	0x0030
        /*0024*/ 	.byte	0x00, 0xf4, 0x21, 0x00


	//----- nvinfo : EIATTR_KPARAM_INFO
	.align		4
.L_15:
        /*0028*/ 	.byte	0x04, 0x17
        /*002a*/ 	.short	(.L_17 - .L_16)
.L_16:
        /*002c*/ 	.word	0x00000000
        /*0030*/ 	.short	0x0005
        /*0032*/ 	.short	0x0028
        /*0034*/ 	.byte	0x00, 0xf4, 0x21, 0x00


	//----- nvinfo : EIATTR_KPARAM_INFO
	.align		4
.L_17:
        /*0038*/ 	.byte	0x04, 0x17
        /*003a*/ 	.short	(.L_19 - .L_18)
.L_18:
        /*003c*/ 	.word	0x00000000
        /*0040*/ 	.short	0x0004
        /*0042*/ 	.short	0x0020
        /*0044*/ 	.byte	0x00, 0xf4, 0x21, 0x00


	//----- nvinfo : EIATTR_KPARAM_INFO
	.align		4
.L_19:
        /*0048*/ 	.byte	0x04, 0x17
        /*004a*/ 	.short	(.L_21 - .L_20)
.L_20:
        /*004c*/ 	.word	0x00000000
        /*0050*/ 	.short	0x0003
        /*0052*/ 	.short	0x0018
        /*0054*/ 	.byte	0x00, 0xf4, 0x21, 0x00


	//----- nvinfo : EIATTR_KPARAM_INFO
	.align		4
.L_21:
        /*0058*/ 	.byte	0x04, 0x17
        /*005a*/ 	.short	(.L_23 - .L_22)
.L_22:
        /*005c*/ 	.word	0x00000000
        /*0060*/ 	.short	0x0002
        /*0062*/ 	.short	0x0010
        /*0064*/ 	.byte	0x00, 0xf4, 0x21, 0x00


	//----- nvinfo : EIATTR_KPARAM_INFO
	.align		4
.L_23:
        /*0068*/ 	.byte	0x04, 0x17
        /*006a*/ 	.short	(.L_25 - .L_24)
.L_24:
        /*006c*/ 	.word	0x00000000
        /*0070*/ 	.short	0x0001
        /*0072*/ 	.short	0x0008
        /*0074*/ 	.byte	0x00, 0xf4, 0x21, 0x00


	//----- nvinfo : EIATTR_KPARAM_INFO
	.align		4
.L_25:
        /*0078*/ 	.byte	0x04, 0x17
        /*007a*/ 	.short	(.L_27 - .L_26)
.L_26:
        /*007c*/ 	.word	0x00000000
        /*0080*/ 	.short	0x0000
        /*0082*/ 	.short	0x0000
        /*0084*/ 	.byte	0x00, 0xf4, 0x21, 0x00


	//----- nvinfo : EIATTR_SPARSE_MMA_MASK
	.align		4
.L_27:
        /*0088*/ 	.byte	0x03, 0x50
        /*008a*/ 	.short	0x0000


	//----- nvinfo : EIATTR_MAXREG_COUNT
	.align		4
        /*008c*/ 	.byte	0x03, 0x1b
        /*008e*/ 	.short	0x00ff


	//----- nvinfo : EIATTR_EXIT_INSTR_OFFSETS
	.align		4
        /*0090*/ 	.byte	0x04, 0x1c
        /*0092*/ 	.short	(.L_29 - .L_28)


	//   ....[0]....
.L_28:
        /*0094*/ 	.word	0x000003b0


	//----- nvinfo : EIATTR_REQNTID
	.align		4
.L_29:
        /*0098*/ 	.byte	0x04, 0x10
        /*009a*/ 	.short	(.L_31 - .L_30)
.L_30:
        /*009c*/ 	.word	0x00000080
        /*00a0*/ 	.word	0x00000001
        /*00a4*/ 	.word	0x00000001


	//----- nvinfo : EIATTR_CBANK_PARAM_SIZE
	.align		4
.L_31:
        /*00a8*/ 	.byte	0x03, 0x19
        /*00aa*/ 	.short	0x003c


	//----- nvinfo : EIATTR_PARAM_CBANK
	.align		4
        /*00ac*/ 	.byte	0x04, 0x0a
        /*00ae*/ 	.short	(.L_33 - .L_32)
	.align		4
.L_32:
        /*00b0*/ 	.word	index@(.nv.constant0.triton_poi_fused__native_batch_norm_legit_no_training_convolution_relu_5)
        /*00b4*/ 	.short	0x0210
        /*00b6*/ 	.short	0x003c


	//----- nvinfo : EIATTR_SW_WAR
	.align		4
.L_33:
        /*00b8*/ 	.byte	0x04, 0x36
        /*00ba*/ 	.short	(.L_35 - .L_34)
.L_34:
        /*00bc*/ 	.word	0x00000008
.L_35:


//--------------------- .nv.callgraph             --------------------------
	.section	.nv.callgraph,"",@"SHT_CUDA_CALLGRAPH"
	.align	4
	.sectionentsize	8
	.align		4
        /*0000*/ 	.word	0x00000000
	.align		4
        /*0004*/ 	.word	0xffffffff
	.align		4
        /*0008*/ 	.word	0x00000000
	.align		4
        /*000c*/ 	.word	0xfffffffe
	.align		4
        /*0010*/ 	.word	0x00000000
	.align		4
        /*0014*/ 	.word	0xfffffffd
	.align		4
        /*0018*/ 	.word	0x00000000
	.align		4
        /*001c*/ 	.word	0xfffffffc


//--------------------- .nv.constant4             --------------------------
	.section	.nv.constant4,"a",@progbits
	.align	8
	.align		8
.nv.constant4:
        /*0000*/ 	.dword	_$_str
	.align		8
        /*0008*/ 	.dword	_$_str_$_2


//--------------------- .text.triton_poi_fused__native_batch_norm_legit_no_training_convolution_relu_5 --------------------------
	.section	.text.triton_poi_fused__native_batch_norm_legit_no_training_convolution_relu_5,"ax",@progbits
	.align	128
        .global         triton_poi_fused__native_batch_norm_legit_no_training_convolution_relu_5
        .type           triton_poi_fused__native_batch_norm_legit_no_training_convolution_relu_5,@function
        .size           triton_poi_fused__native_batch_norm_legit_no_training_convolution_relu_5,(.L_x_1 - triton_poi_fused__native_batch_norm_legit_no_training_convolution_relu_5)
        .other          triton_poi_fused__native_batch_norm_legit_no_training_convolution_relu_5,@"STO_CUDA_ENTRY STV_DEFAULT"
triton_poi_fused__native_batch_norm_legit_no_training_convolution_relu_5:
.text.triton_poi_fused__native_batch_norm_legit_no_training_convolution_relu_5:
[----:B------:R-:W-:Y:S01]  /*0000*/  LDC R1, c[0x0][0x28] ;  /* 0x00000a00ff017b82 */ /* 0x000fe20000000800 */
[----:B------:R-:W1:Y:S07]  /*0010*/  S2R R0, SR_TID.X ;  /* 0x0000000000007919 */ /* 0x000e6e0000002100 */
[----:B------:R-:W2:Y:S01]  /*0020*/  LDC.64 R14, c[0x0][0x228] ;  /* 0x00008a00ff0e7b82 */ /* 0x000ea20000000a00 */
[----:B------:R-:W-:Y:S01]  /*0030*/  ULDC.64 UR4, c[0x0][0x208] ;  /* 0x0000820000047ab9 */ /* 0x000fe20000000a00 */
[----:B------:R-:W3:Y:S06]  /*0040*/  S2R R5, SR_CTAID.X ;  /* 0x0000000000057919 */ /* 0x000eec0000002500 */
[----:B------:R-:W4:Y:S08]  /*0050*/  LDC.64 R10, c[0x0][0x218] ;  /* 0x00008600ff0a7b82 */ /* 0x000f300000000a00 */
[----:B------:R-:W5:Y:S08]  /*0060*/  LDC.64 R12, c[0x0][0x220] ;  /* 0x00008800ff0c7b82 */ /* 0x000f700000000a00 */
[----:B------:R-:W5:Y:S01]  /*0070*/  LDC.64 R16, c[0x0][0x230] ;  /* 0x00008c00ff107b82 */ /* 0x000f620000000a00 */
[----:B-1----:R-:W-:-:S02]  /*0080*/  SHF.L.U32 R0, R0, 0x1, RZ ;  /* 0x0000000100007819 */ /* 0x002fc400000006ff */
[----:B---3--:R-:W-:Y:S02]  /*0090*/  SHF.R.S32.HI R3, RZ, 0x17, R5 ;  /* 0x00000017ff037819 */ /* 0x008fe40000011405 */
[----:B------:R-:W-:Y:S02]  /*00a0*/  LOP3.LUT R0, R0, 0xfe, RZ, 0xc0, !PT ;  /* 0x000000fe00007812 */ /* 0x000fe400078ec0ff */
[----:B------:R-:W-:Y:S02]  /*00b0*/  SGXT R3, R3, 0x1 ;  /* 0x000000010303781a */ /* 0x000fe40000000200 */
[----:B------:R-:W-:Y:S02]  /*00c0*/  LEA R0, R5, R0, 0x8 ;  /* 0x0000000005007211 */ /* 0x000fe400078e40ff */
[----:B------:R-:W1:Y:S02]  /*00d0*/  LDC.64 R4, c[0x0][0x238] ;  /* 0x00008e00ff047b82 */ /* 0x000e640000000a00 */
[----:B------:R-:W-:-:S04]  /*00e0*/  LEA.HI R3, R3, R0, RZ, 0x8 ;  /* 0x0000000003037211 */ /* 0x000fc800078f40ff */
[----:B------:R-:W-:-:S04]  /*00f0*/  SHF.R.S32.HI R3, RZ, 0x8, R3 ;  /* 0x00000008ff037819 */ /* 0x000fc80000011403 */
[----:B------:R-:W-:-:S04]  /*0100*/  LEA.HI R2, R3, R3, RZ, 0x4 ;  /* 0x0000000303027211 */ /* 0x000fc800078f20ff */
[----:B------:R-:W-:-:S04]  /*0110*/  LOP3.LUT R2, R2, 0xfffffff0, RZ, 0xc0, !PT ;  /* 0xfffffff002027812 */ /* 0x000fc800078ec0ff */
[----:B------:R-:W-:Y:S02]  /*0120*/  IADD3 R19, R3, -R2, RZ ;  /* 0x8000000203137210 */ /* 0x000fe40007ffe0ff */
[----:B------:R-:W3:Y:S03]  /*0130*/  LDC.64 R2, c[0x0][0x210] ;  /* 0x00008400ff027b82 */ /* 0x000ee60000000a00 */
[----:B--2---:R-:W-:-:S05]  /*0140*/  IMAD.WIDE R14, R19, 0x4, R14 ;  /* 0x00000004130e7825 */ /* 0x004fca00078e020e */
[----:B------:R2:W2:Y:S01]  /*0150*/  LDG.E.EL R18, desc[UR4][R14.64] ;  /* 0x000000040e127981 */ /* 0x0004a2000c2e1900 */
[----:B----4-:R-:W-:-:S04]  /*0160*/  IMAD.WIDE R10, R19, 0x4, R10 ;  /* 0x00000004130a7825 */ /* 0x010fc800078e020a */
[----:B-----5:R-:W-:Y:S01]  /*0170*/  IMAD.WIDE R12, R19, 0x4, R12 ;  /* 0x00000004130c7825 */ /* 0x020fe200078e020c */
[----:B------:R4:W5:Y:S04]  /*0180*/  LDG.E.EL R8, desc[UR4][R10.64] ;  /* 0x000000040a087981 */ /* 0x000968000c2e1900 */
[----:B------:R-:W5:Y:S01]  /*0190*/  LDG.E.EL R9, desc[UR4][R12.64] ;  /* 0x000000040c097981 */ /* 0x000f62000c2e1900 */
[----:B---3--:R-:W-:-:S05]  /*01a0*/  IMAD.WIDE R2, R0, 0x4, R2 ;  /* 0x0000000400027825 */ /* 0x008fca00078e0202 */
[----:B------:R-:W5:Y:S01]  /*01b0*/  LDG.E.64 R6, desc[UR4][R2.64] ;  /* 0x0000000402067981 */ /* 0x000f62000c1e1b00 */
[----:B0-2---:R-:W-:-:S04]  /*01c0*/  IMAD.WIDE R14, R19, 0x4, R16 ;  /* 0x00000004130e7825 */ /* 0x005fc800078e0210 */
[----:B-1----:R-:W-:Y:S02]  /*01d0*/  IMAD.WIDE R16, R19, 0x4, R4 ;  /* 0x0000000413107825 */ /* 0x002fe400078e0204 */
[----:B------:R-:W2:Y:S01]  /*01e0*/  LDG.E.EL R14, desc[UR4][R14.64] ;  /* 0x000000040e0e7981 */ /* 0x000ea2000c2e1900 */
[----:B----4-:R-:W-:Y:S01]  /*01f0*/  HFMA2.MMA R10, -RZ, RZ, 1.625, 0 ;  /* 0x3e800000ff0a7435 */ /* 0x010fe200000001ff */
[----:B------:R-:W0:Y:S02]  /*0200*/  LDC.64 R4, c[0x0][0x240] ;  /* 0x00009000ff047b82 */ /* 0x000e240000000a00 */
[----:B------:R-:W2:Y:S01]  /*0210*/  LDG.E.EL R17, desc[UR4][R16.64] ;  /* 0x0000000410117981 */ /* 0x000ea2000c2e1900 */
[----:B0-----:R-:W-:-:S04]  /*0220*/  IMAD.WIDE R4, R0, 0x4, R4 ;  /* 0x0000000400047825 */ /* 0x001fc800078e0204 */
[----:B------:R-:W-:-:S04]  /*0230*/  FADD R18, R18, 9.9999997473787516356e-06 ;  /* 0x3727c5ac12127421 */ /* 0x000fc80000000000 */
[----:B------:R-:W0:Y:S02]  /*0240*/  MUFU.SQRT R19, R18 ;  /* 0x0000001200137308 */ /* 0x000e240000002000 */
[C---:B0-----:R-:W-:Y:S02]  /*0250*/  FSETP.GT.AND P0, PT, R19.reuse, 8.50705917302346158658e+37, PT ;  /* 0x7e8000001300780b */ /* 0x041fe40003f04000 */
[----:B------:R-:W-:-:S11]  /*0260*/  FSETP.GEU.AND P1, PT, R19, 1.175494350822287508e-38, PT ;  /* 0x008000001300780b */ /* 0x000fd60003f2e000 */
[----:B------:R-:W-:-:S04]  /*0270*/  @P0 FMUL R19, R19, 0.25 ;  /* 0x3e80000013130820 */ /* 0x000fc80000400000 */
[----:B------:R-:W-:-:S06]  /*0280*/  @!P1 FMUL R19, R19, 16777216 ;  /* 0x4b80000013139820 */ /* 0x000fcc0000400000 */
[----:B------:R-:W0:Y:S01]  /*0290*/  MUFU.RCP R19, R19 ;  /* 0x0000001300137308 */ /* 0x000e220000001000 */
[----:B------:R-:W-:Y:S01]  /*02a0*/  FSEL R10, R10, 1, P0 ;  /* 0x3f8000000a0a7808 */ /* 0x000fe20000000000 */
[--C-:B-----5:R-:W-:Y:S01]  /*02b0*/  FADD R6, R6, R8.reuse ;  /* 0x0000000806067221 */ /* 0x120fe20000000000 */
[----:B------:R-:W-:-:S03]  /*02c0*/  FADD R7, R7, R8 ;  /* 0x0000000807077221 */ /* 0x000fc60000000000 */
[----:B------:R-:W-:Y:S01]  /*02d0*/  @!P1 FMUL R10, R10, 16777216 ;  /* 0x4b8000000a0a9820 */ /* 0x000fe20000400000 */
[C---:B------:R-:W-:Y:S01]  /*02e0*/  FADD R8, -R9.reuse, R6 ;  /* 0x0000000609087221 */ /* 0x040fe20000000100 */
[----:B------:R-:W-:Y:S02]  /*02f0*/  FADD R9, -R9, R7 ;  /* 0x0000000709097221 */ /* 0x000fe40000000100 */
[----:B0-----:R-:W-:-:S04]  /*0300*/  FMUL R10, R19, R10 ;  /* 0x0000000a130a7220 */ /* 0x001fc80000400000 */
[-C--:B------:R-:W-:Y:S01]  /*0310*/  FMUL R8, R8, R10.reuse ;  /* 0x0000000a08087220 */ /* 0x080fe20000400000 */
[----:B------:R-:W-:-:S03]  /*0320*/  FMUL R10, R9, R10 ;  /* 0x0000000a090a7220 */ /* 0x000fc60000400000 */
[C-C-:B--2---:R-:W-:Y:S01]  /*0330*/  FFMA R8, R14.reuse, R8, R17.reuse ;  /* 0x000000080e087223 */ /* 0x144fe20000000011 */
[----:B------:R-:W-:-:S04]  /*0340*/  FFMA R10, R14, R10, R17 ;  /* 0x0000000a0e0a7223 */ /* 0x000fc80000000011 */
[----:B------:R-:W-:Y:S02]  /*0350*/  FSETP.GEU.AND P0, PT, R8, RZ, PT ;  /* 0x000000ff0800720b */ /* 0x000fe40003f0e000 */
[----:B------:R-:W-:Y:S02]  /*0360*/  FSETP.GEU.AND P1, PT, R10, RZ, PT ;  /* 0x000000ff0a00720b */ /* 0x000fe40003f2e000 */
[----:B------:R-:W-:Y:S02]  /*0370*/  FSEL R8, R8, RZ, P0 ;  /* 0x000000ff08087208 */ /* 0x000fe40000000000 */
[----:B------:R-:W-:Y:S01]  /*0380*/  FSEL R9, R10, RZ, P1 ;  /* 0x000000ff0a097208 */ /* 0x000fe20000800000 */
[----:B------:R-:W-:Y:S04]  /*0390*/  STG.E.64 desc[UR4][R2.64], R6 ;  /* 0x0000000602007986 */ /* 0x000fe8000c101b04 */
[----:B------:R-:W-:Y:S01]  /*03a0*/  STG.E.64 desc[UR4][R4.64], R8 ;  /* 0x0000000804007986 */ /* 0x000fe2000c101b04 */
[----:B------:R-:W-:Y:S05]  /*03b0*/  EXIT ;  /* 0x000000000000794d */ /* 0x000fea0003800000 */
.L_x_0:
[----:B------:R-:W-:-:S00]  /*03c0*/  BRA `(.L_x_0) ;  /* 0xfffffffc00fc7947 */ /* 0x000fc0000383ffff */
[----:B------:R-:W-:-:S00]  /*03d0*/  NOP ;  /* 0x0000000000007918 */ /* 0x000fc00000000000 */
        /* <DEDUP_REMOVED lines=10> */
.L_x_1:


//--------------------- .nv.global.init           --------------------------
	.section	.nv.global.init,"aw",@progbits
.nv.global.init:
	.type		_$_str,@object
	.size		_$_str,(_$_str_$_2 - _$_str)
_$_str:
        /*0000*/ 	.byte	0x5f, 0x5f, 0x43, 0x55, 0x44, 0x41, 0x5f, 0x46, 0x54, 0x5a, 0x00
	.type		_$_str_$_2,@object
	.size		_$_str_$_2,(.L_1 - _$_str_$_2)
_$_str_$_2:
        /*000b*/ 	.byte	0x5f, 0x5f, 0x43, 0x55, 0x44, 0x41, 0x5f, 0x50, 0x52, 0x45, 0x43, 0x5f, 0x53, 0x51, 0x52, 0x54
        /*001b*/ 	.byte	0x00
.L_1:


//--------------------- .nv.constant0.triton_poi_fused__native_batch_norm_legit_no_training_convolution_relu_5 --------------------------
	.section	.nv.constant0.triton_poi_fused__native_batch_norm_legit_no_training_convolution_relu_5,"a",@progbits
	.sectionflags	@""
	.align	4
.nv.constant0.triton_poi_fused__native_batch_norm_legit_no_training_convolution_relu_5:
	.zero		588
